//
// Generated by NVIDIA NVVM Compiler
//
// Compiler Build ID: CL-36424714
// Cuda compilation tools, release 13.0, V13.0.88
// Based on NVVM 20.0.0
//

.version 9.0
.target sm_100
.address_size 64

	// .globl	_Z13float2HalfVecP6__halfPfi

.visible .entry _Z13float2HalfVecP6__halfPfi(
	.param .u64 .ptr .align 1 _Z13float2HalfVecP6__halfPfi_param_0,
	.param .u64 .ptr .align 1 _Z13float2HalfVecP6__halfPfi_param_1,
	.param .u32 _Z13float2HalfVecP6__halfPfi_param_2
)
{
	.reg .pred 	%p<7>;
	.reg .b16 	%rs<6>;
	.reg .b32 	%r<31>;
	.reg .b32 	%f<6>;
	.reg .b64 	%rd<21>;

	ld.param.u64 	%rd3, [_Z13float2HalfVecP6__halfPfi_param_0];
	ld.param.u64 	%rd4, [_Z13float2HalfVecP6__halfPfi_param_1];
	ld.param.u32 	%r12, [_Z13float2HalfVecP6__halfPfi_param_2];
	cvta.to.global.u64 	%rd1, %rd3;
	cvta.to.global.u64 	%rd2, %rd4;
	mov.u32 	%r13, %ntid.x;
	mov.u32 	%r14, %ctaid.x;
	mov.u32 	%r15, %tid.x;
	mad.lo.s32 	%r29, %r13, %r14, %r15;
	mov.u32 	%r16, %nctaid.x;
	mul.lo.s32 	%r2, %r16, %r13;
	setp.ge.s32 	%p1, %r29, %r12;
	@%p1 bra 	$L__BB0_7;
	add.s32 	%r17, %r29, %r2;
	max.s32 	%r18, %r12, %r17;
	setp.lt.s32 	%p2, %r17, %r12;
	selp.u32 	%r19, 1, 0, %p2;
	add.s32 	%r20, %r17, %r19;
	sub.s32 	%r21, %r18, %r20;
	div.u32 	%r22, %r21, %r2;
	add.s32 	%r3, %r22, %r19;
	and.b32  	%r23, %r3, 3;
	setp.eq.s32 	%p3, %r23, 3;
	@%p3 bra 	$L__BB0_4;
	add.s32 	%r24, %r3, 1;
	and.b32  	%r25, %r24, 3;
	neg.s32 	%r27, %r25;
$L__BB0_3:
	.pragma "nounroll";
	mul.wide.s32 	%rd5, %r29, 2;
	add.s64 	%rd6, %rd1, %rd5;
	mul.wide.s32 	%rd7, %r29, 4;
	add.s64 	%rd8, %rd2, %rd7;
	ld.global.f32 	%f1, [%rd8];
	// begin inline asm
	{  cvt.rn.f16.f32 %rs1, %f1;}

	// end inline asm
	st.global.u16 	[%rd6], %rs1;
	add.s32 	%r29, %r29, %r2;
	add.s32 	%r27, %r27, 1;
	setp.ne.s32 	%p4, %r27, 0;
	@%p4 bra 	$L__BB0_3;
$L__BB0_4:
	setp.lt.u32 	%p5, %r3, 3;
	@%p5 bra 	$L__BB0_7;
	mul.wide.s32 	%rd13, %r2, 4;
	mul.wide.s32 	%rd15, %r2, 2;
	shl.b32 	%r26, %r2, 2;
$L__BB0_6:
	mul.wide.s32 	%rd9, %r29, 4;
	add.s64 	%rd10, %rd2, %rd9;
	ld.global.f32 	%f2, [%rd10];
	// begin inline asm
	{  cvt.rn.f16.f32 %rs2, %f2;}

	// end inline asm
	mul.wide.s32 	%rd11, %r29, 2;
	add.s64 	%rd12, %rd1, %rd11;
	st.global.u16 	[%rd12], %rs2;
	add.s64 	%rd14, %rd10, %rd13;
	ld.global.f32 	%f3, [%rd14];
	// begin inline asm
	{  cvt.rn.f16.f32 %rs3, %f3;}

	// end inline asm
	add.s64 	%rd16, %rd12, %rd15;
	st.global.u16 	[%rd16], %rs3;
	add.s64 	%rd17, %rd14, %rd13;
	ld.global.f32 	%f4, [%rd17];
	// begin inline asm
	{  cvt.rn.f16.f32 %rs4, %f4;}

	// end inline asm
	add.s64 	%rd18, %rd16, %rd15;
	st.global.u16 	[%rd18], %rs4;
	add.s64 	%rd19, %rd17, %rd13;
	ld.global.f32 	%f5, [%rd19];
	// begin inline asm
	{  cvt.rn.f16.f32 %rs5, %f5;}

	// end inline asm
	add.s64 	%rd20, %rd18, %rd15;
	st.global.u16 	[%rd20], %rs5;
	add.s32 	%r29, %r26, %r29;
	setp.lt.s32 	%p6, %r29, %r12;
	@%p6 bra 	$L__BB0_6;
$L__BB0_7:
	ret;

}
	// .globl	_Z11d_fake_randPfi
.visible .entry _Z11d_fake_randPfi(
	.param .u64 .ptr .align 1 _Z11d_fake_randPfi_param_0,
	.param .u32 _Z11d_fake_randPfi_param_1
)
{
	.reg .pred 	%p<7>;
	.reg .b32 	%r<53>;
	.reg .b32 	%f<6>;
	.reg .b64 	%rd<11>;

	ld.param.u64 	%rd2, [_Z11d_fake_randPfi_param_0];
	ld.param.u32 	%r12, [_Z11d_fake_randPfi_param_1];
	cvta.to.global.u64 	%rd1, %rd2;
	mov.u32 	%r13, %tid.x;
	mov.u32 	%r14, %ntid.x;
	mov.u32 	%r15, %ctaid.x;
	mad.lo.s32 	%r51, %r14, %r15, %r13;
	mov.u32 	%r16, %nctaid.x;
	mul.lo.s32 	%r2, %r14, %r16;
	setp.ge.s32 	%p1, %r51, %r12;
	@%p1 bra 	$L__BB1_7;
	add.s32 	%r17, %r51, %r2;
	max.s32 	%r18, %r12, %r17;
	setp.lt.s32 	%p2, %r17, %r12;
	selp.u32 	%r19, 1, 0, %p2;
	add.s32 	%r20, %r17, %r19;
	sub.s32 	%r21, %r18, %r20;
	div.u32 	%r22, %r21, %r2;
	add.s32 	%r3, %r22, %r19;
	and.b32  	%r23, %r3, 3;
	setp.eq.s32 	%p3, %r23, 3;
	@%p3 bra 	$L__BB1_4;
	add.s32 	%r24, %r3, 1;
	and.b32  	%r25, %r24, 3;
	neg.s32 	%r49, %r25;
$L__BB1_3:
	.pragma "nounroll";
	mul.wide.s32 	%rd3, %r51, 4;
	add.s64 	%rd4, %rd1, %rd3;
	shr.u32 	%r26, %r51, 31;
	add.s32 	%r27, %r51, %r26;
	and.b32  	%r28, %r27, -2;
	sub.s32 	%r29, %r51, %r28;
	cvt.rn.f32.s32 	%f1, %r29;
	st.global.f32 	[%rd4], %f1;
	add.s32 	%r51, %r51, %r2;
	add.s32 	%r49, %r49, 1;
	setp.ne.s32 	%p4, %r49, 0;
	@%p4 bra 	$L__BB1_3;
$L__BB1_4:
	setp.lt.u32 	%p5, %r3, 3;
	@%p5 bra 	$L__BB1_7;
	mul.wide.s32 	%rd7, %r2, 4;
$L__BB1_6:
	shr.u32 	%r30, %r51, 31;
	add.s32 	%r31, %r51, %r30;
	and.b32  	%r32, %r31, -2;
	sub.s32 	%r33, %r51, %r32;
	cvt.rn.f32.s32 	%f2, %r33;
	mul.wide.s32 	%rd5, %r51, 4;
	add.s64 	%rd6, %rd1, %rd5;
	st.global.f32 	[%rd6], %f2;
	add.s32 	%r34, %r51, %r2;
	shr.u32 	%r35, %r34, 31;
	add.s32 	%r36, %r34, %r35;
	and.b32  	%r37, %r36, -2;
	sub.s32 	%r38, %r34, %r37;
	cvt.rn.f32.s32 	%f3, %r38;
	add.s64 	%rd8, %rd6, %rd7;
	st.global.f32 	[%rd8], %f3;
	add.s32 	%r39, %r34, %r2;
	shr.u32 	%r40, %r39, 31;
	add.s32 	%r41, %r39, %r40;
	and.b32  	%r42, %r41, -2;
	sub.s32 	%r43, %r39, %r42;
	cvt.rn.f32.s32 	%f4, %r43;
	add.s64 	%rd9, %rd8, %rd7;
	st.global.f32 	[%rd9], %f4;
	add.s32 	%r44, %r39, %r2;
	shr.u32 	%r45, %r44, 31;
	add.s32 	%r46, %r44, %r45;
	and.b32  	%r47, %r46, -2;
	sub.s32 	%r48, %r44, %r47;
	cvt.rn.f32.s32 	%f5, %r48;
	add.s64 	%rd10, %rd9, %rd7;
	st.global.f32 	[%rd10], %f5;
	add.s32 	%r51, %r44, %r2;
	setp.lt.s32 	%p6, %r51, %r12;
	@%p6 bra 	$L__BB1_6;
$L__BB1_7:
	ret;

}


// ===== COMPILED SASS (sm_100) =====

	.target	sm_100

	.elftype	@"ET_EXEC"


//--------------------- .note.nv.tkinfo           --------------------------
	.section	.note.nv.tkinfo,"",@"SHT_NOTE"
	.sectionflags	@"SHF_NOTE_NV_TKINFO"
	.tkinfo
        /*0018*/ 	.word	0x00000002
        /*0030*/ 	.string	""
        /*0030*/ 	.string	"ptxas"
        /*0030*/ 	.string	"Cuda compilation tools, release 13.0, V13.0.88"
        /*0030*/ 	.string	"Build cuda_13.0.r13.0/compiler.36424714_0"
        /*0030*/ 	.string	"-arch sm_100 -m 64 "



//--------------------- .note.nv.cuinfo           --------------------------
	.section	.note.nv.cuinfo,"",@"SHT_NOTE"
	.sectionflags	@"SHF_NOTE_NV_CUINFO"
        /*0018*/ 	.short	0x0002
        /*001a*/ 	.short	0x0064
        /*001c*/ 	.short	0x0082
	.zero		2


//--------------------- .nv.info                  --------------------------
	.section	.nv.info,"",@"SHT_CUDA_INFO"
	.align	4


	//----- nvinfo : EIATTR_REGCOUNT
	.align		4
        /*0000*/ 	.byte	0x04, 0x2f
        /*0002*/ 	.short	(.L_1 - .L_0)
	.align		4
.L_0:
        /*0004*/ 	.word	index@(_Z13float2HalfVecP6__halfPfi)
        /*0008*/ 	.word	0x00000014


	//----- nvinfo : EIATTR_FRAME_SIZE
	.align		4
.L_1:
        /*000c*/ 	.byte	0x04, 0x11
        /*000e*/ 	.short	(.L_3 - .L_2)
	.align		4
.L_2:
        /*0010*/ 	.word	index@(_Z13float2HalfVecP6__halfPfi)
        /*0014*/ 	.word	0x00000000


	//----- nvinfo : EIATTR_REGCOUNT
	.align		4
.L_3:
        /*0018*/ 	.byte	0x04, 0x2f
        /*001a*/ 	.short	(.L_5 - .L_4)
	.align		4
.L_4:
        /*001c*/ 	.word	index@(_Z11d_fake_randPfi)
        /*0020*/ 	.word	0x0000001a


	//----- nvinfo : EIATTR_FRAME_SIZE
	.align		4
.L_5:
        /*0024*/ 	.byte	0x04, 0x11
        /*0026*/ 	.short	(.L_7 - .L_6)
	.align		4
.L_6:
        /*0028*/ 	.word	index@(_Z11d_fake_randPfi)
        /*002c*/ 	.word	0x00000000


	//----- nvinfo : EIATTR_MIN_STACK_SIZE
	.align		4
.L_7:
        /*0030*/ 	.byte	0x04, 0x12
        /*0032*/ 	.short	(.L_9 - .L_8)
	.align		4
.L_8:
        /*0034*/ 	.word	index@(_Z11d_fake_randPfi)
        /*0038*/ 	.word	0x00000000


	//----- nvinfo : EIATTR_MIN_STACK_SIZE
	.align		4
.L_9:
        /*003c*/ 	.byte	0x04, 0x12
        /*003e*/ 	.short	(.L_11 - .L_10)
	.align		4
.L_10:
        /*0040*/ 	.word	index@(_Z13float2HalfVecP6__halfPfi)
        /*0044*/ 	.word	0x00000000
.L_11:


//--------------------- .nv.compat                --------------------------
	.section	.nv.compat,"",@"SHT_CUDA_COMPAT_INFO"
	.align	4
        /*0000*/ 	.byte	0x02, 0x09, 0x00, 0x00, 0x02, 0x02, 0x01, 0x00, 0x02, 0x05, 0x05, 0x00, 0x03, 0x07, 0x01, 0x01
        /*0010*/ 	.byte	0x02, 0x03, 0x00, 0x00, 0x02, 0x06, 0x01, 0x00, 0x04, 0x0b, 0x08, 0x00, 0x09, 0x00, 0x00, 0x00
        /*0020*/ 	.byte	0x00, 0x00, 0x00, 0x00


//--------------------- .nv.info._Z11d_fake_randPfi --------------------------
	.section	.nv.info._Z11d_fake_randPfi,"",@"SHT_CUDA_INFO"
	.sectionflags	@""
	.align	4


	//----- nvinfo : EIATTR_CUDA_API_VERSION
	.align		4
        /*0000*/ 	.byte	0x04, 0x37
        /*0002*/ 	.short	(.L_13 - .L_12)
.L_12:
        /*0004*/ 	.word	0x00000082


	//----- nvinfo : EIATTR_KPARAM_INFO
	.align		4
.L_13:
        /*0008*/ 	.byte	0x04, 0x17
        /*000a*/ 	.short	(.L_15 - .L_14)
.L_14:
        /*000c*/ 	.word	0x00000000
        /*0010*/ 	.short	0x0001
        /*0012*/ 	.short	0x0008
        /*0014*/ 	.byte	0x00, 0xf0, 0x11, 0x00


	//----- nvinfo : EIATTR_KPARAM_INFO
	.align		4
.L_15:
        /*0018*/ 	.byte	0x04, 0x17
        /*001a*/ 	.short	(.L_17 - .L_16)
.L_16:
        /*001c*/ 	.word	0x00000000
        /*0020*/ 	.short	0x0000
        /*0022*/ 	.short	0x0000
        /*0024*/ 	.byte	0x00, 0xf5, 0x21, 0x00


	//----- nvinfo : EIATTR_SPARSE_MMA_MASK
	.align		4
.L_17:
        /*0028*/ 	.byte	0x03, 0x50
        /*002a*/ 	.short	0x0000


	//----- nvinfo : EIATTR_MAXREG_COUNT
	.align		4
        /*002c*/ 	.byte	0x03, 0x1b
        /*002e*/ 	.short	0x00ff


	//----- nvinfo : EIATTR_MERCURY_ISA_VERSION
	.align		4
        /*0030*/ 	.byte	0x03, 0x5f
        /*0032*/ 	.short	0x0101


	//----- nvinfo : EIATTR_VRC_CTA_INIT_COUNT
	.align		4
        /*0034*/ 	.byte	0x02, 0x4a
	.zero		1
	.zero		1


	//----- nvinfo : EIATTR_EXIT_INSTR_OFFSETS
	.align		4
        /*0038*/ 	.byte	0x04, 0x1c
        /*003a*/ 	.short	(.L_19 - .L_18)


	//   ....[0]....
.L_18:
        /*003c*/ 	.word	0x00000090


	//   ....[1]....
        /*0040*/ 	.word	0x00000380


	//   ....[2]....
        /*0044*/ 	.word	0x00000570


	//----- nvinfo : EIATTR_CRS_STACK_SIZE
	.align		4
.L_19:
        /*0048*/ 	.byte	0x04, 0x1e
        /*004a*/ 	.short	(.L_21 - .L_20)
.L_20:
        /*004c*/ 	.word	0x00000000


	//----- nvinfo : EIATTR_CBANK_PARAM_SIZE
	.align		4
.L_21:
        /*0050*/ 	.byte	0x03, 0x19
        /*0052*/ 	.short	0x000c


	//----- nvinfo : EIATTR_PARAM_CBANK
	.align		4
        /*0054*/ 	.byte	0x04, 0x0a
        /*0056*/ 	.short	(.L_23 - .L_22)
	.align		4
.L_22:
        /*0058*/ 	.word	index@(.nv.constant0._Z11d_fake_randPfi)
        /*005c*/ 	.short	0x0380
        /*005e*/ 	.short	0x000c


	//----- nvinfo : EIATTR_SW_WAR
	.align		4
.L_23:
        /*0060*/ 	.byte	0x04, 0x36
        /*0062*/ 	.short	(.L_25 - .L_24)
.L_24:
        /*0064*/ 	.word	0x00000008
.L_25:


//--------------------- .nv.info._Z13float2HalfVecP6__halfPfi --------------------------
	.section	.nv.info._Z13float2HalfVecP6__halfPfi,"",@"SHT_CUDA_INFO"
	.sectionflags	@""
	.align	4


	//----- nvinfo : EIATTR_CUDA_API_VERSION
	.align		4
        /*0000*/ 	.byte	0x04, 0x37
        /*0002*/ 	.short	(.L_27 - .L_26)
.L_26:
        /*0004*/ 	.word	0x00000082


	//----- nvinfo : EIATTR_KPARAM_INFO
	.align		4
.L_27:
        /*0008*/ 	.byte	0x04, 0x17
        /*000a*/ 	.short	(.L_29 - .L_28)
.L_28:
        /*000c*/ 	.word	0x00000000
        /*0010*/ 	.short	0x0002
        /*0012*/ 	.short	0x0010
        /*0014*/ 	.byte	0x00, 0xf0, 0x11, 0x00


	//----- nvinfo : EIATTR_KPARAM_INFO
	.align		4
.L_29:
        /*0018*/ 	.byte	0x04, 0x17
        /*001a*/ 	.short	(.L_31 - .L_30)
.L_30:
        /*001c*/ 	.word	0x00000000
        /*0020*/ 	.short	0x0001
        /*0022*/ 	.short	0x0008
        /*0024*/ 	.byte	0x00, 0xf5, 0x21, 0x00


	//----- nvinfo : EIATTR_KPARAM_INFO
	.align		4
.L_31:
        /*0028*/ 	.byte	0x04, 0x17
        /*002a*/ 	.short	(.L_33 - .L_32)
.L_32:
        /*002c*/ 	.word	0x00000000
        /*0030*/ 	.short	0x0000
        /*0032*/ 	.short	0x0000
        /*0034*/ 	.byte	0x00, 0xf5, 0x21, 0x00


	//----- nvinfo : EIATTR_SPARSE_MMA_MASK
	.align		4
.L_33:
        /*0038*/ 	.byte	0x03, 0x50
        /*003a*/ 	.short	0x0000


	//----- nvinfo : EIATTR_MAXREG_COUNT
	.align		4
        /*003c*/ 	.byte	0x03, 0x1b
        /*003e*/ 	.short	0x00ff


	//----- nvinfo : EIATTR_MERCURY_ISA_VERSION
	.align		4
        /*0040*/ 	.byte	0x03, 0x5f
        /*0042*/ 	.short	0x0101


	//----- nvinfo : EIATTR_VRC_CTA_INIT_COUNT
	.align		4
        /*0044*/ 	.byte	0x02, 0x4a
	.zero		1
	.zero		1


	//----- nvinfo : EIATTR_EXIT_INSTR_OFFSETS
	.align		4
        /*0048*/ 	.byte	0x04, 0x1c
        /*004a*/ 	.short	(.L_35 - .L_34)


	//   ....[0]....
.L_34:
        /*004c*/ 	.word	0x00000090


	//   ....[1]....
        /*0050*/ 	.word	0x00000390


	//   ....[2]....
        /*0054*/ 	.word	0x00000540


	//----- nvinfo : EIATTR_CRS_STACK_SIZE
	.align		4
.L_35:
        /*0058*/ 	.byte	0x04, 0x1e
        /*005a*/ 	.short	(.L_37 - .L_36)
.L_36:
        /*005c*/ 	.word	0x00000000


	//----- nvinfo : EIATTR_CBANK_PARAM_SIZE
	.align		4
.L_37:
        /*0060*/ 	.byte	0x03, 0x19
        /*0062*/ 	.short	0x0014


	//----- nvinfo : EIATTR_PARAM_CBANK
	.align		4
        /*0064*/ 	.byte	0x04, 0x0a
        /*0066*/ 	.short	(.L_39 - .L_38)
	.align		4
.L_38:
        /*0068*/ 	.word	index@(.nv.constant0._Z13float2HalfVecP6__halfPfi)
        /*006c*/ 	.short	0x0380
        /*006e*/ 	.short	0x0014


	//----- nvinfo : EIATTR_SW_WAR
	.align		4
.L_39:
        /*0070*/ 	.byte	0x04, 0x36
        /*0072*/ 	.short	(.L_41 - .L_40)
.L_40:
        /*0074*/ 	.word	0x00000008
.L_41:


//--------------------- .nv.callgraph             --------------------------
	.section	.nv.callgraph,"",@"SHT_CUDA_CALLGRAPH"
	.align	4
	.sectionentsize	8
	.align		4
        /*0000*/ 	.word	0x00000000
	.align		4
        /*0004*/ 	.word	0xffffffff
	.align		4
        /*0008*/ 	.word	0x00000000
	.align		4
        /*000c*/ 	.word	0xfffffffe
	.align		4
        /*0010*/ 	.word	0x00000000
	.align		4
        /*0014*/ 	.word	0xfffffffd
	.align		4
        /*0018*/ 	.word	0x00000000
	.align		4
        /*001c*/ 	.word	0xfffffffc


//--------------------- .text._Z11d_fake_randPfi  --------------------------
	.section	.text._Z11d_fake_randPfi,"ax",@progbits
	.align	128
        .global         _Z11d_fake_randPfi
        .type           _Z11d_fake_randPfi,@function
        .size           _Z11d_fake_randPfi,(.L_x_10 - _Z11d_fake_randPfi)
        .other          _Z11d_fake_randPfi,@"STO_CUDA_ENTRY STV_DEFAULT"
_Z11d_fake_randPfi:
.text._Z11d_fake_randPfi:
[----:B------:R-:W-:Y:S01]  /*0000*/  LDC R1, c[0x0][0x37c] ;  /* 0x0000df00ff017b82 */ /* 0x000fe20000000800 */
[----:B------:R-:W0:Y:S01]  /*0010*/  S2R R5, SR_TID.X ;  /* 0x0000000000057919 */ /* 0x000e220000002100 */
[----:B------:R-:W0:Y:S06]  /*0020*/  LDCU UR4, c[0x0][0x360] ;  /* 0x00006c00ff0477ac */ /* 0x000e2c0008000800 */
[----:B------:R-:W1:Y:S01]  /*0030*/  LDC R2, c[0x0][0x370] ;  /* 0x0000dc00ff027b82 */ /* 0x000e620000000800 */
[----:B------:R-:W0:Y:S01]  /*0040*/  S2R R0, SR_CTAID.X ;  /* 0x0000000000007919 */ /* 0x000e220000002500 */
[----:B------:R-:W2:Y:S01]  /*0050*/  LDCU UR6, c[0x0][0x388] ;  /* 0x00007100ff0677ac */ /* 0x000ea20008000800 */
[----:B0-----:R-:W-:-:S02]  /*0060*/  IMAD R5, R0, UR4, R5 ;  /* 0x0000000400057c24 */ /* 0x001fc4000f8e0205 */
[----:B-1----:R-:W-:-:S03]  /*0070*/  IMAD R0, R2, UR4, RZ ;  /* 0x0000000402007c24 */ /* 0x002fc6000f8e02ff */
[----:B--2---:R-:W-:-:S13]  /*0080*/  ISETP.GE.AND P0, PT, R5, UR6, PT ;  /* 0x0000000605007c0c */ /* 0x004fda000bf06270 */
[----:B------:R-:W-:Y:S05]  /*0090*/  @P0 EXIT ;  /* 0x000000000000094d */ /* 0x000fea0003800000 */
[----:B------:R-:W0:Y:S01]  /*00a0*/  I2F.U32.RP R8, R0 ;  /* 0x0000000000087306 */ /* 0x000e220000209000 */
[C---:B------:R-:W-:Y:S01]  /*00b0*/  IMAD.IADD R4, R0.reuse, 0x1, R5 ;  /* 0x0000000100047824 */ /* 0x040fe200078e0205 */
[----:B------:R-:W-:Y:S01]  /*00c0*/  ISETP.NE.U32.AND P2, PT, R0, RZ, PT ;  /* 0x000000ff0000720c */ /* 0x000fe20003f45070 */
[----:B------:R-:W-:Y:S01]  /*00d0*/  IMAD.MOV R9, RZ, RZ, -R0 ;  /* 0x000000ffff097224 */ /* 0x000fe200078e0a00 */
[----:B------:R-:W1:Y:S01]  /*00e0*/  LDCU.64 UR4, c[0x0][0x358] ;  /* 0x00006b00ff0477ac */ /* 0x000e620008000a00 */
[----:B------:R-:W-:Y:S01]  /*00f0*/  BSSY.RECONVERGENT B0, `(.L_x_0) ;  /* 0x0000028000007945 */ /* 0x000fe20003800200 */
[C---:B------:R-:W-:Y:S02]  /*0100*/  ISETP.GE.AND P0, PT, R4.reuse, UR6, PT ;  /* 0x0000000604007c0c */ /* 0x040fe4000bf06270 */
[----:B------:R-:W-:Y:S02]  /*0110*/  VIMNMX R7, PT, PT, R4, UR6, !PT ;  /* 0x0000000604077c48 */ /* 0x000fe4000ffe0100 */
[----:B------:R-:W-:-:S04]  /*0120*/  SEL R6, RZ, 0x1, P0 ;  /* 0x00000001ff067807 */ /* 0x000fc80000000000 */
[----:B------:R-:W-:Y:S01]  /*0130*/  IADD3 R7, PT, PT, R7, -R4, -R6 ;  /* 0x8000000407077210 */ /* 0x000fe20007ffe806 */
[----:B0-----:R-:W0:Y:S02]  /*0140*/  MUFU.RCP R8, R8 ;  /* 0x0000000800087308 */ /* 0x001e240000001000 */
[----:B0-----:R-:W-:-:S06]  /*0150*/  VIADD R2, R8, 0xffffffe ;  /* 0x0ffffffe08027836 */ /* 0x001fcc0000000000 */
[----:B------:R0:W2:Y:S02]  /*0160*/  F2I.FTZ.U32.TRUNC.NTZ R3, R2 ;  /* 0x0000000200037305 */ /* 0x0000a4000021f000 */
[----:B0-----:R-:W-:Y:S02]  /*0170*/  IMAD.MOV.U32 R2, RZ, RZ, RZ ;  /* 0x000000ffff027224 */ /* 0x001fe400078e00ff */
[----:B--2---:R-:W-:-:S04]  /*0180*/  IMAD R9, R9, R3, RZ ;  /* 0x0000000309097224 */ /* 0x004fc800078e02ff */
[----:B------:R-:W-:-:S06]  /*0190*/  IMAD.HI.U32 R8, R3, R9, R2 ;  /* 0x0000000903087227 */ /* 0x000fcc00078e0002 */
[----:B------:R-:W-:-:S04]  /*01a0*/  IMAD.HI.U32 R9, R8, R7, RZ ;  /* 0x0000000708097227 */ /* 0x000fc800078e00ff */
[----:B------:R-:W-:-:S04]  /*01b0*/  IMAD.MOV R2, RZ, RZ, -R9 ;  /* 0x000000ffff027224 */ /* 0x000fc800078e0a09 */
[----:B------:R-:W-:Y:S02]  /*01c0*/  IMAD R7, R0, R2, R7 ;  /* 0x0000000200077224 */ /* 0x000fe400078e0207 */
[----:B------:R-:W0:Y:S03]  /*01d0*/  LDC.64 R2, c[0x0][0x380] ;  /* 0x0000e000ff027b82 */ /* 0x000e260000000a00 */
[----:B------:R-:W-:-:S13]  /*01e0*/  ISETP.GE.U32.AND P0, PT, R7, R0, PT ;  /* 0x000000000700720c */ /* 0x000fda0003f06070 */
[----:B------:R-:W-:Y:S02]  /*01f0*/  @P0 IMAD.IADD R7, R7, 0x1, -R0 ;  /* 0x0000000107070824 */ /* 0x000fe400078e0a00 */
[----:B------:R-:W-:-:S03]  /*0200*/  @P0 VIADD R9, R9, 0x1 ;  /* 0x0000000109090836 */ /* 0x000fc60000000000 */
[----:B------:R-:W-:-:S13]  /*0210*/  ISETP.GE.U32.AND P1, PT, R7, R0, PT ;  /* 0x000000000700720c */ /* 0x000fda0003f26070 */
[----:B------:R-:W-:Y:S02]  /*0220*/  @P1 IADD3 R9, PT, PT, R9, 0x1, RZ ;  /* 0x0000000109091810 */ /* 0x000fe40007ffe0ff */
[----:B------:R-:W-:-:S05]  /*0230*/  @!P2 LOP3.LUT R9, RZ, R0, RZ, 0x33, !PT ;  /* 0x00000000ff09a212 */ /* 0x000fca00078e33ff */
[----:B------:R-:W-:-:S05]  /*0240*/  IMAD.IADD R4, R6, 0x1, R9 ;  /* 0x0000000106047824 */ /* 0x000fca00078e0209 */
[C---:B------:R-:W-:Y:S02]  /*0250*/  LOP3.LUT R6, R4.reuse, 0x3, RZ, 0xc0, !PT ;  /* 0x0000000304067812 */ /* 0x040fe400078ec0ff */
[----:B------:R-:W-:Y:S02]  /*0260*/  ISETP.GE.U32.AND P1, PT, R4, 0x3, PT ;  /* 0x000000030400780c */ /* 0x000fe40003f26070 */
[----:B------:R-:W-:-:S13]  /*0270*/  ISETP.NE.AND P0, PT, R6, 0x3, PT ;  /* 0x000000030600780c */ /* 0x000fda0003f05270 */
[----:B01----:R-:W-:Y:S05]  /*0280*/  @!P0 BRA `(.L_x_1) ;  /* 0x0000000000388947 */ /* 0x003fea0003800000 */
[----:B------:R-:W0:Y:S01]  /*0290*/  LDC.64 R8, c[0x0][0x380] ;  /* 0x0000e000ff087b82 */ /* 0x000e220000000a00 */
[----:B------:R-:W-:-:S05]  /*02a0*/  VIADD R4, R4, 0x1 ;  /* 0x0000000104047836 */ /* 0x000fca0000000000 */
[----:B------:R-:W-:-:S05]  /*02b0*/  LOP3.LUT R4, R4, 0x3, RZ, 0xc0, !PT ;  /* 0x0000000304047812 */ /* 0x000fca00078ec0ff */
[----:B------:R-:W-:-:S07]  /*02c0*/  IMAD.MOV R4, RZ, RZ, -R4 ;  /* 0x000000ffff047224 */ /* 0x000fce00078e0a04 */
.L_x_2:
[----:B-1----:R-:W-:Y:S01]  /*02d0*/  LEA.HI R6, R5, R5, RZ, 0x1 ;  /* 0x0000000505067211 */ /* 0x002fe200078f08ff */
[----:B------:R-:W-:-:S03]  /*02e0*/  VIADD R4, R4, 0x1 ;  /* 0x0000000104047836 */ /* 0x000fc60000000000 */
[----:B------:R-:W-:Y:S02]  /*02f0*/  LOP3.LUT R6, R6, 0xfffffffe, RZ, 0xc0, !PT ;  /* 0xfffffffe06067812 */ /* 0x000fe400078ec0ff */
[----:B------:R-:W-:-:S03]  /*0300*/  ISETP.NE.AND P0, PT, R4, RZ, PT ;  /* 0x000000ff0400720c */ /* 0x000fc60003f05270 */
[C---:B------:R-:W-:Y:S02]  /*0310*/  IMAD.IADD R10, R5.reuse, 0x1, -R6 ;  /* 0x00000001050a7824 */ /* 0x040fe400078e0a06 */
[----:B0-----:R-:W-:Y:S01]  /*0320*/  IMAD.WIDE R6, R5, 0x4, R8 ;  /* 0x0000000405067825 */ /* 0x001fe200078e0208 */
[----:B------:R-:W-:Y:S02]  /*0330*/  IADD3 R5, PT, PT, R0, R5, RZ ;  /* 0x0000000500057210 */ /* 0x000fe40007ffe0ff */
[----:B------:R-:W-:-:S05]  /*0340*/  I2FP.F32.S32 R11, R10 ;  /* 0x0000000a000b7245 */ /* 0x000fca0000201400 */
[----:B------:R1:W-:Y:S01]  /*0350*/  STG.E desc[UR4][R6.64], R11 ;  /* 0x0000000b06007986 */ /* 0x0003e2000c101904 */
[----:B------:R-:W-:Y:S05]  /*0360*/  @P0 BRA `(.L_x_2) ;  /* 0xfffffffc00d80947 */ /* 0x000fea000383ffff */
.L_x_1:
[----:B------:R-:W-:Y:S05]  /*0370*/  BSYNC.RECONVERGENT B0 ;  /* 0x0000000000007941 */ /* 0x000fea0003800200 */
.L_x_0:
[----:B------:R-:W-:Y:S05]  /*0380*/  @!P1 EXIT ;  /* 0x000000000000994d */ /* 0x000fea0003800000 */
.L_x_3:
[----:B0-----:R-:W-:Y:S01]  /*0390*/  IMAD.IADD R17, R0, 0x1, R5 ;  /* 0x0000000100117824 */ /* 0x001fe200078e0205 */
[C---:B------:R-:W-:Y:S01]  /*03a0*/  LEA.HI R4, R5.reuse, R5, RZ, 0x1 ;  /* 0x0000000505047211 */ /* 0x040fe200078f08ff */
[----:B-1----:R-:W-:-:S03]  /*03b0*/  IMAD.WIDE R6, R5, 0x4, R2 ;  /* 0x0000000405067825 */ /* 0x002fc600078e0202 */
[----:B------:R-:W-:Y:S01]  /*03c0*/  LOP3.LUT R12, R4, 0xfffffffe, RZ, 0xc0, !PT ;  /* 0xfffffffe040c7812 */ /* 0x000fe200078ec0ff */
[C---:B------:R-:W-:Y:S01]  /*03d0*/  IMAD.IADD R15, R0.reuse, 0x1, R17 ;  /* 0x00000001000f7824 */ /* 0x040fe200078e0211 */
[----:B------:R-:W-:Y:S01]  /*03e0*/  LEA.HI R4, R17, R17, RZ, 0x1 ;  /* 0x0000001111047211 */ /* 0x000fe200078f08ff */
[----:B------:R-:W-:-:S03]  /*03f0*/  IMAD.WIDE R8, R0, 0x4, R6 ;  /* 0x0000000400087825 */ /* 0x000fc600078e0206 */
[----:B------:R-:W-:Y:S01]  /*0400*/  LEA.HI R10, R15, R15, RZ, 0x1 ;  /* 0x0000000f0f0a7211 */ /* 0x000fe200078f08ff */
[----:B------:R-:W-:Y:S01]  /*0410*/  IMAD.IADD R13, R0, 0x1, R15 ;  /* 0x00000001000d7824 */ /* 0x000fe200078e020f */
[----:B------:R-:W-:Y:S01]  /*0420*/  LOP3.LUT R4, R4, 0xfffffffe, RZ, 0xc0, !PT ;  /* 0xfffffffe04047812 */ /* 0x000fe200078ec0ff */
[----:B------:R-:W-:Y:S01]  /*0430*/  IMAD.IADD R16, R5, 0x1, -R12 ;  /* 0x0000000105107824 */ /* 0x000fe200078e0a0c */
[----:B------:R-:W-:Y:S01]  /*0440*/  LOP3.LUT R12, R10, 0xfffffffe, RZ, 0xc0, !PT ;  /* 0xfffffffe0a0c7812 */ /* 0x000fe200078ec0ff */
[----:B------:R-:W-:Y:S01]  /*0450*/  IMAD.WIDE R10, R0, 0x4, R8 ;  /* 0x00000004000a7825 */ /* 0x000fe200078e0208 */
[----:B------:R-:W-:Y:S02]  /*0460*/  LEA.HI R5, R13, R13, RZ, 0x1 ;  /* 0x0000000d0d057211 */ /* 0x000fe400078f08ff */
[----:B------:R-:W-:Y:S01]  /*0470*/  IADD3 R4, PT, PT, R17, -R4, RZ ;  /* 0x8000000411047210 */ /* 0x000fe20007ffe0ff */
[----:B------:R-:W-:Y:S01]  /*0480*/  IMAD.IADD R12, R15, 0x1, -R12 ;  /* 0x000000010f0c7824 */ /* 0x000fe200078e0a0c */
[----:B------:R-:W-:-:S02]  /*0490*/  LOP3.LUT R14, R5, 0xfffffffe, RZ, 0xc0, !PT ;  /* 0xfffffffe050e7812 */ /* 0x000fc400078ec0ff */
[----:B------:R-:W-:Y:S02]  /*04a0*/  I2FP.F32.S32 R23, R16 ;  /* 0x0000001000177245 */ /* 0x000fe40000201400 */
[----:B------:R-:W-:Y:S01]  /*04b0*/  I2FP.F32.S32 R17, R4 ;  /* 0x0000000400117245 */ /* 0x000fe20000201400 */
[----:B------:R-:W-:Y:S01]  /*04c0*/  IMAD.IADD R5, R13, 0x1, -R14 ;  /* 0x000000010d057824 */ /* 0x000fe200078e0a0e */
[----:B------:R-:W-:Y:S01]  /*04d0*/  I2FP.F32.S32 R19, R12 ;  /* 0x0000000c00137245 */ /* 0x000fe20000201400 */
[C---:B------:R-:W-:Y:S01]  /*04e0*/  IMAD.WIDE R14, R0.reuse, 0x4, R10 ;  /* 0x00000004000e7825 */ /* 0x040fe200078e020a */
[----:B------:R0:W-:Y:S02]  /*04f0*/  STG.E desc[UR4][R6.64], R23 ;  /* 0x0000001706007986 */ /* 0x0001e4000c101904 */
[----:B------:R-:W-:Y:S01]  /*0500*/  I2FP.F32.S32 R21, R5 ;  /* 0x0000000500157245 */ /* 0x000fe20000201400 */
[----:B------:R-:W-:Y:S01]  /*0510*/  IMAD.IADD R5, R0, 0x1, R13 ;  /* 0x0000000100057824 */ /* 0x000fe200078e020d */
[----:B------:R0:W-:Y:S04]  /*0520*/  STG.E desc[UR4][R8.64], R17 ;  /* 0x0000001108007986 */ /* 0x0001e8000c101904 */
[----:B------:R0:W-:Y:S01]  /*0530*/  STG.E desc[UR4][R10.64], R19 ;  /* 0x000000130a007986 */ /* 0x0001e2000c101904 */
[----:B------:R-:W-:-:S03]  /*0540*/  ISETP.GE.AND P0, PT, R5, UR6, PT ;  /* 0x0000000605007c0c */ /* 0x000fc6000bf06270 */
[----:B------:R0:W-:Y:S10]  /*0550*/  STG.E desc[UR4][R14.64], R21 ;  /* 0x000000150e007986 */ /* 0x0001f4000c101904 */
[----:B------:R-:W-:Y:S05]  /*0560*/  @!P0 BRA `(.L_x_3) ;  /* 0xfffffffc00888947 */ /* 0x000fea000383ffff */
[----:B------:R-:W-:Y:S05]  /*0570*/  EXIT ;  /* 0x000000000000794d */ /* 0x000fea0003800000 */
.L_x_4:
[----:B------:R-:W-:-:S00]  /*0580*/  BRA `(.L_x_4) ;  /* 0xfffffffc00fc7947 */ /* 0x000fc0000383ffff */
[----:B------:R-:W-:-:S00]  /*0590*/  NOP ;  /* 0x0000000000007918 */ /* 0x000fc00000000000 */
        /* <DEDUP_REMOVED lines=14> */
.L_x_10:


//--------------------- .text._Z13float2HalfVecP6__halfPfi --------------------------
	.section	.text._Z13float2HalfVecP6__halfPfi,"ax",@progbits
	.align	128
        .global         _Z13float2HalfVecP6__halfPfi
        .type           _Z13float2HalfVecP6__halfPfi,@function
        .size           _Z13float2HalfVecP6__halfPfi,(.L_x_11 - _Z13float2HalfVecP6__halfPfi)
        .other          _Z13float2HalfVecP6__halfPfi,@"STO_CUDA_ENTRY STV_DEFAULT"
_Z13float2HalfVecP6__halfPfi:
.text._Z13float2HalfVecP6__halfPfi:
[----:B------:R-:W-:Y:S01]  /*0000*/  LDC R1, c[0x0][0x37c] ;  /* 0x0000df00ff017b82 */ /* 0x000fe20000000800 */
[----:B------:R-:W0:Y:S01]  /*0010*/  S2R R7, SR_CTAID.X ;  /* 0x0000000000077919 */ /* 0x000e220000002500 */
[----:B------:R-:W0:Y:S06]  /*0020*/  LDCU UR4, c[0x0][0x360] ;  /* 0x00006c00ff0477ac */ /* 0x000e2c0008000800 */
[----:B------:R-:W1:Y:S01]  /*0030*/  LDC R2, c[0x0][0x370] ;  /* 0x0000dc00ff027b82 */ /* 0x000e620000000800 */
[----:B------:R-:W0:Y:S01]  /*0040*/  S2R R0, SR_TID.X ;  /* 0x0000000000007919 */ /* 0x000e220000002100 */
[----:B------:R-:W2:Y:S01]  /*0050*/  LDCU UR6, c[0x0][0x390] ;  /* 0x00007200ff0677ac */ /* 0x000ea20008000800 */
[----:B0-----:R-:W-:-:S02]  /*0060*/  IMAD R7, R7, UR4, R0 ;  /* 0x0000000407077c24 */ /* 0x001fc4000f8e0200 */
[----:B-1----:R-:W-:-:S03]  /*0070*/  IMAD R0, R2, UR4, RZ ;  /* 0x0000000402007c24 */ /* 0x002fc6000f8e02ff */
[----:B--2---:R-:W-:-:S13]  /*0080*/  ISETP.GE.AND P0, PT, R7, UR6, PT ;  /* 0x0000000607007c0c */ /* 0x004fda000bf06270 */
[----:B------:R-:W-:Y:S05]  /*0090*/  @P0 EXIT ;  /* 0x000000000000094d */ /* 0x000fea0003800000 */
[----:B------:R-:W0:Y:S01]  /*00a0*/  I2F.U32.RP R8, R0 ;  /* 0x0000000000087306 */ /* 0x000e220000209000 */
[C---:B------:R-:W-:Y:S01]  /*00b0*/  IADD3 R4, PT, PT, R0.reuse, R7, RZ ;  /* 0x0000000700047210 */ /* 0x040fe20007ffe0ff */
[----:B------:R-:W-:Y:S01]  /*00c0*/  IMAD.MOV R9, RZ, RZ, -R0 ;  /* 0x000000ffff097224 */ /* 0x000fe200078e0a00 */
[----:B------:R-:W-:Y:S01]  /*00d0*/  ISETP.NE.U32.AND P2, PT, R0, RZ, PT ;  /* 0x000000ff0000720c */ /* 0x000fe20003f45070 */
[----:B------:R-:W1:Y:S01]  /*00e0*/  LDCU.64 UR4, c[0x0][0x358] ;  /* 0x00006b00ff0477ac */ /* 0x000e620008000a00 */
[C---:B------:R-:W-:Y:S01]  /*00f0*/  ISETP.GE.AND P0, PT, R4.reuse, UR6, PT ;  /* 0x0000000604007c0c */ /* 0x040fe2000bf06270 */
[----:B------:R-:W-:Y:S01]  /*0100*/  BSSY.RECONVERGENT B0, `(.L_x_5) ;  /* 0x0000028000007945 */ /* 0x000fe20003800200 */
        /* <DEDUP_REMOVED lines=14> */
[----:B------:R-:W-:Y:S01]  /*01f0*/  @P0 IADD3 R5, PT, PT, -R0, R5, RZ ;  /* 0x0000000500050210 */ /* 0x000fe20007ffe1ff */
[----:B------:R-:W-:-:S03]  /*0200*/  @P0 VIADD R9, R9, 0x1 ;  /* 0x0000000109090836 */ /* 0x000fc60000000000 */
[-C--:B------:R-:W-:Y:S02]  /*0210*/  ISETP.GE.U32.AND P1, PT, R5, R0.reuse, PT ;  /* 0x000000000500720c */ /* 0x080fe40003f26070 */
[----:B------:R-:W2:Y:S11]  /*0220*/  LDC.64 R4, c[0x0][0x380] ;  /* 0x0000e000ff047b82 */ /* 0x000eb60000000a00 */
[----:B------:R-:W-:Y:S01]  /*0230*/  @P1 VIADD R9, R9, 0x1 ;  /* 0x0000000109091836 */ /* 0x000fe20000000000 */
[----:B------:R-:W-:-:S04]  /*0240*/  @!P2 LOP3.LUT R9, RZ, R0, RZ, 0x33, !PT ;  /* 0x00000000ff09a212 */ /* 0x000fc800078e33ff */
[----:B------:R-:W-:-:S04]  /*0250*/  IADD3 R6, PT, PT, R6, R9, RZ ;  /* 0x0000000906067210 */ /* 0x000fc80007ffe0ff */
[C---:B------:R-:W-:Y:S02]  /*0260*/  LOP3.LUT R8, R6.reuse, 0x3, RZ, 0xc0, !PT ;  /* 0x0000000306087812 */ /* 0x040fe400078ec0ff */
[----:B------:R-:W-:Y:S02]  /*0270*/  ISETP.GE.U32.AND P1, PT, R6, 0x3, PT ;  /* 0x000000030600780c */ /* 0x000fe40003f26070 */
[----:B------:R-:W-:-:S13]  /*0280*/  ISETP.NE.AND P0, PT, R8, 0x3, PT ;  /* 0x000000030800780c */ /* 0x000fda0003f05270 */
[----:B01----:R-:W-:Y:S05]  /*0290*/  @!P0 BRA `(.L_x_6) ;  /* 0x0000000000388947 */ /* 0x003fea0003800000 */
[----:B------:R-:W0:Y:S01]  /*02a0*/  LDC.64 R8, c[0x0][0x380] ;  /* 0x0000e000ff087b82 */ /* 0x000e220000000a00 */
[----:B------:R-:W-:-:S05]  /*02b0*/  VIADD R6, R6, 0x1 ;  /* 0x0000000106067836 */ /* 0x000fca0000000000 */
[----:B------:R-:W-:Y:S02]  /*02c0*/  LOP3.LUT R6, R6, 0x3, RZ, 0xc0, !PT ;  /* 0x0000000306067812 */ /* 0x000fe400078ec0ff */
[----:B------:R-:W1:Y:S03]  /*02d0*/  LDC.64 R10, c[0x0][0x388] ;  /* 0x0000e200ff0a7b82 */ /* 0x000e660000000a00 */
[----:B------:R-:W-:-:S07]  /*02e0*/  IMAD.MOV R6, RZ, RZ, -R6 ;  /* 0x000000ffff067224 */ /* 0x000fce00078e0a06 */
.L_x_7:
[----:B-1-3--:R-:W-:-:S06]  /*02f0*/  IMAD.WIDE R14, R7, 0x4, R10 ;  /* 0x00000004070e7825 */ /* 0x00afcc00078e020a */
[----:B------:R-:W3:Y:S01]  /*0300*/  LDG.E R14, desc[UR4][R14.64] ;  /* 0x000000040e0e7981 */ /* 0x000ee2000c1e1900 */
[----:B0-----:R-:W-:Y:S01]  /*0310*/  IMAD.WIDE R12, R7, 0x2, R8 ;  /* 0x00000002070c7825 */ /* 0x001fe200078e0208 */
[----:B------:R-:W-:-:S03]  /*0320*/  IADD3 R6, PT, PT, R6, 0x1, RZ ;  /* 0x0000000106067810 */ /* 0x000fc60007ffe0ff */
[----:B------:R-:W-:Y:S01]  /*0330*/  IMAD.IADD R7, R0, 0x1, R7 ;  /* 0x0000000100077824 */ /* 0x000fe200078e0207 */
[----:B------:R-:W-:Y:S02]  /*0340*/  ISETP.NE.AND P0, PT, R6, RZ, PT ;  /* 0x000000ff0600720c */ /* 0x000fe40003f05270 */
[----:B---3--:R-:W-:-:S05]  /*0350*/  F2FP.F16.F32.PACK_AB R15, RZ, R14 ;  /* 0x0000000eff0f723e */ /* 0x008fca00000000ff */
[----:B------:R3:W-:Y:S06]  /*0360*/  STG.E.U16 desc[UR4][R12.64], R15 ;  /* 0x0000000f0c007986 */ /* 0x0007ec000c101504 */
[----:B------:R-:W-:Y:S05]  /*0370*/  @P0 BRA `(.L_x_7) ;  /* 0xfffffffc00dc0947 */ /* 0x000fea000383ffff */
.L_x_6:
[----:B------:R-:W-:Y:S05]  /*0380*/  BSYNC.RECONVERGENT B0 ;  /* 0x0000000000007941 */ /* 0x000fea0003800200 */
.L_x_5:
[----:B------:R-:W-:Y:S05]  /*0390*/  @!P1 EXIT ;  /* 0x000000000000994d */ /* 0x000fea0003800000 */
.L_x_8:
[----:B---3--:R-:W-:-:S05]  /*03a0*/  IMAD.WIDE R14, R7, 0x4, R2 ;  /* 0x00000004070e7825 */ /* 0x008fca00078e0202 */
[----:B0-----:R-:W3:Y:S01]  /*03b0*/  LDG.E R6, desc[UR4][R14.64] ;  /* 0x000000040e067981 */ /* 0x001ee2000c1e1900 */
[----:B--2---:R-:W-:-:S04]  /*03c0*/  IMAD.WIDE R16, R7, 0x2, R4 ;  /* 0x0000000207107825 */ /* 0x004fc800078e0204 */
[----:B------:R-:W-:Y:S01]  /*03d0*/  IMAD.WIDE R8, R0, 0x4, R14 ;  /* 0x0000000400087825 */ /* 0x000fe200078e020e */
[----:B---3--:R-:W-:-:S04]  /*03e0*/  F2FP.F16.F32.PACK_AB R6, RZ, R6 ;  /* 0x00000006ff06723e */ /* 0x008fc800000000ff */
[----:B------:R-:W-:-:S05]  /*03f0*/  PRMT R11, R6, 0x7610, R11 ;  /* 0x00007610060b7816 */ /* 0x000fca000000000b */
[----:B------:R0:W-:Y:S04]  /*0400*/  STG.E.U16 desc[UR4][R16.64], R11 ;  /* 0x0000000b10007986 */ /* 0x0001e8000c101504 */
[----:B------:R-:W2:Y:S01]  /*0410*/  LDG.E R6, desc[UR4][R8.64] ;  /* 0x0000000408067981 */ /* 0x000ea2000c1e1900 */
[----:B------:R-:W-:-:S04]  /*0420*/  IMAD.WIDE R12, R0, 0x4, R8 ;  /* 0x00000004000c7825 */ /* 0x000fc800078e0208 */
[----:B0-----:R-:W-:Y:S01]  /*0430*/  IMAD.WIDE R10, R0, 0x2, R16 ;  /* 0x00000002000a7825 */ /* 0x001fe200078e0210 */
[----:B--2---:R-:W-:-:S04]  /*0440*/  F2FP.F16.F32.PACK_AB R6, RZ, R6 ;  /* 0x00000006ff06723e */ /* 0x004fc800000000ff */
        /* <DEDUP_REMOVED lines=9> */
[----:B------:R-:W-:-:S04]  /*04e0*/  LEA R7, R0, R7, 0x2 ;  /* 0x0000000700077211 */ /* 0x000fc800078e10ff */
[----:B------:R-:W-:Y:S01]  /*04f0*/  ISETP.GE.AND P0, PT, R7, UR6, PT ;  /* 0x0000000607007c0c */ /* 0x000fe2000bf06270 */
[----:B0-----:R-:W-:Y:S01]  /*0500*/  IMAD.WIDE R8, R0, 0x2, R14 ;  /* 0x0000000200087825 */ /* 0x001fe200078e020e */
[----:B--2---:R-:W-:-:S05]  /*0510*/  F2FP.F16.F32.PACK_AB R6, RZ, R16 ;  /* 0x00000010ff06723e */ /* 0x004fca00000000ff */
[----:B------:R0:W-:Y:S06]  /*0520*/  STG.E.U16 desc[UR4][R8.64], R6 ;  /* 0x0000000608007986 */ /* 0x0001ec000c101504 */
[----:B------:R-:W-:Y:S05]  /*0530*/  @!P0 BRA `(.L_x_8) ;  /* 0xfffffffc00988947 */ /* 0x000fea000383ffff */
[----:B------:R-:W-:Y:S05]  /*0540*/  EXIT ;  /* 0x000000000000794d */ /* 0x000fea0003800000 */
.L_x_9:
        /* <DEDUP_REMOVED lines=11> */
.L_x_11:


//--------------------- .nv.shared.reserved.0     --------------------------
	.section	.nv.shared.reserved.0,"aw",@nobits
	.weak		__nv_reservedSMEM_offset_0_alias
	.size		__nv_reservedSMEM_offset_0_alias, 0, 64
	.other		__nv_reservedSMEM_offset_0_alias,@"STO_CUDA_RESERVED_SHARED STV_DEFAULT"
__nv_reservedSMEM_offset_0_alias:
	.zero		0
	.zero		64


//--------------------- .nv.constant0._Z11d_fake_randPfi --------------------------
	.section	.nv.constant0._Z11d_fake_randPfi,"a",@progbits
	.sectionflags	@""
	.align	4
.nv.constant0._Z11d_fake_randPfi:
	.zero		908


//--------------------- .nv.constant0._Z13float2HalfVecP6__halfPfi --------------------------
	.section	.nv.constant0._Z13float2HalfVecP6__halfPfi,"a",@progbits
	.sectionflags	@""
	.align	4
.nv.constant0._Z13float2HalfVecP6__halfPfi:
	.zero		916


//--------------------- SYMBOLS --------------------------

	.type		.nv.reservedSmem.offset0,@object
	.size		.nv.reservedSmem.offset0,0x4
